//
// Generated by NVIDIA NVVM Compiler
//
// Compiler Build ID: CL-36424714
// Cuda compilation tools, release 13.0, V13.0.88
// Based on NVVM 20.0.0
//

.version 9.0
.target sm_100
.address_size 64

	// .globl	_Z15vectorAddCUDAv2PfPKfi

.visible .entry _Z15vectorAddCUDAv2PfPKfi(
	.param .u64 .ptr .align 1 _Z15vectorAddCUDAv2PfPKfi_param_0,
	.param .u64 .ptr .align 1 _Z15vectorAddCUDAv2PfPKfi_param_1,
	.param .u32 _Z15vectorAddCUDAv2PfPKfi_param_2
)
{
	.reg .b32 	%r<5>;
	.reg .b32 	%f<4>;
	.reg .b64 	%rd<8>;

	ld.param.u64 	%rd1, [_Z15vectorAddCUDAv2PfPKfi_param_0];
	ld.param.u64 	%rd2, [_Z15vectorAddCUDAv2PfPKfi_param_1];
	cvta.to.global.u64 	%rd3, %rd1;
	cvta.to.global.u64 	%rd4, %rd2;
	mov.u32 	%r1, %ntid.x;
	mov.u32 	%r2, %ctaid.x;
	mov.u32 	%r3, %tid.x;
	mad.lo.s32 	%r4, %r1, %r2, %r3;
	mul.wide.s32 	%rd5, %r4, 4;
	add.s64 	%rd6, %rd4, %rd5;
	ld.global.f32 	%f1, [%rd6];
	add.s64 	%rd7, %rd3, %rd5;
	ld.global.f32 	%f2, [%rd7];
	add.f32 	%f3, %f1, %f2;
	st.global.f32 	[%rd7], %f3;
	ret;

}
	// .globl	_Z15vectorResetCUDAPfi
.visible .entry _Z15vectorResetCUDAPfi(
	.param .u64 .ptr .align 1 _Z15vectorResetCUDAPfi_param_0,
	.param .u32 _Z15vectorResetCUDAPfi_param_1
)
{
	.reg .pred 	%p<2>;
	.reg .b32 	%r<7>;
	.reg .b64 	%rd<5>;

	ld.param.u64 	%rd1, [_Z15vectorResetCUDAPfi_param_0];
	ld.param.u32 	%r2, [_Z15vectorResetCUDAPfi_param_1];
	mov.u32 	%r3, %ntid.x;
	mov.u32 	%r4, %ctaid.x;
	mov.u32 	%r5, %tid.x;
	mad.lo.s32 	%r1, %r3, %r4, %r5;
	setp.ge.s32 	%p1, %r1, %r2;
	@%p1 bra 	$L__BB1_2;
	cvta.to.global.u64 	%rd2, %rd1;
	mul.wide.s32 	%rd3, %r1, 4;
	add.s64 	%rd4, %rd2, %rd3;
	mov.b32 	%r6, 0;
	st.global.u32 	[%rd4], %r6;
$L__BB1_2:
	ret;

}
	// .globl	_Z10reset_dataPiPKimm
.visible .entry _Z10reset_dataPiPKimm(
	.param .u64 .ptr .align 1 _Z10reset_dataPiPKimm_param_0,
	.param .u64 .ptr .align 1 _Z10reset_dataPiPKimm_param_1,
	.param .u64 _Z10reset_dataPiPKimm_param_2,
	.param .u64 _Z10reset_dataPiPKimm_param_3
)
{
	.reg .pred 	%p<4>;
	.reg .b32 	%r<11>;
	.reg .b64 	%rd<22>;

	ld.param.u64 	%rd12, [_Z10reset_dataPiPKimm_param_0];
	ld.param.u64 	%rd13, [_Z10reset_dataPiPKimm_param_1];
	ld.param.u64 	%rd10, [_Z10reset_dataPiPKimm_param_2];
	ld.param.u64 	%rd11, [_Z10reset_dataPiPKimm_param_3];
	cvta.to.global.u64 	%rd1, %rd12;
	cvta.to.global.u64 	%rd2, %rd13;
	mov.u32 	%r1, %ntid.x;
	mov.u32 	%r2, %ctaid.x;
	mov.u32 	%r3, %tid.x;
	mad.lo.s32 	%r4, %r1, %r2, %r3;
	cvt.u64.u32 	%rd20, %r4;
	mov.u32 	%r5, %nctaid.x;
	mul.lo.s32 	%r6, %r1, %r5;
	cvt.u64.u32 	%rd4, %r6;
	setp.le.u64 	%p1, %rd10, %rd20;
	@%p1 bra 	$L__BB2_5;
$L__BB2_1:
	or.b64  	%rd14, %rd20, %rd11;
	and.b64  	%rd15, %rd14, -4294967296;
	setp.ne.s64 	%p2, %rd15, 0;
	@%p2 bra 	$L__BB2_3;
	cvt.u32.u64 	%r7, %rd11;
	cvt.u32.u64 	%r8, %rd20;
	rem.u32 	%r9, %r8, %r7;
	cvt.u64.u32 	%rd21, %r9;
	bra.uni 	$L__BB2_4;
$L__BB2_3:
	rem.u64 	%rd21, %rd20, %rd11;
$L__BB2_4:
	shl.b64 	%rd16, %rd21, 2;
	add.s64 	%rd17, %rd2, %rd16;
	ld.global.u32 	%r10, [%rd17];
	shl.b64 	%rd18, %rd20, 2;
	add.s64 	%rd19, %rd1, %rd18;
	st.global.u32 	[%rd19], %r10;
	add.s64 	%rd20, %rd20, %rd4;
	setp.lt.u64 	%p3, %rd20, %rd10;
	@%p3 bra 	$L__BB2_1;
$L__BB2_5:
	ret;

}


// ===== COMPILED SASS (sm_100) =====

	.target	sm_100

	.elftype	@"ET_EXEC"


//--------------------- .note.nv.tkinfo           --------------------------
	.section	.note.nv.tkinfo,"",@"SHT_NOTE"
	.sectionflags	@"SHF_NOTE_NV_TKINFO"
	.tkinfo
        /*0018*/ 	.word	0x00000002
        /*0030*/ 	.string	""
        /*0030*/ 	.string	"ptxas"
        /*0030*/ 	.string	"Cuda compilation tools, release 13.0, V13.0.88"
        /*0030*/ 	.string	"Build cuda_13.0.r13.0/compiler.36424714_0"
        /*0030*/ 	.string	"-arch sm_100 -m 64 "



//--------------------- .note.nv.cuinfo           --------------------------
	.section	.note.nv.cuinfo,"",@"SHT_NOTE"
	.sectionflags	@"SHF_NOTE_NV_CUINFO"
        /*0018*/ 	.short	0x0002
        /*001a*/ 	.short	0x0064
        /*001c*/ 	.short	0x0082
	.zero		2


//--------------------- .nv.info                  --------------------------
	.section	.nv.info,"",@"SHT_CUDA_INFO"
	.align	4


	//----- nvinfo : EIATTR_REGCOUNT
	.align		4
        /*0000*/ 	.byte	0x04, 0x2f
        /*0002*/ 	.short	(.L_1 - .L_0)
	.align		4
.L_0:
        /*0004*/ 	.word	index@(_Z15vectorAddCUDAv2PfPKfi)
        /*0008*/ 	.word	0x0000000a


	//----- nvinfo : EIATTR_FRAME_SIZE
	.align		4
.L_1:
        /*000c*/ 	.byte	0x04, 0x11
        /*000e*/ 	.short	(.L_3 - .L_2)
	.align		4
.L_2:
        /*0010*/ 	.word	index@(_Z15vectorAddCUDAv2PfPKfi)
        /*0014*/ 	.word	0x00000000


	//----- nvinfo : EIATTR_REGCOUNT
	.align		4
.L_3:
        /*0018*/ 	.byte	0x04, 0x2f
        /*001a*/ 	.short	(.L_5 - .L_4)
	.align		4
.L_4:
        /*001c*/ 	.word	index@(_Z15vectorResetCUDAPfi)
        /*0020*/ 	.word	0x00000008


	//----- nvinfo : EIATTR_FRAME_SIZE
	.align		4
.L_5:
        /*0024*/ 	.byte	0x04, 0x11
        /*0026*/ 	.short	(.L_7 - .L_6)
	.align		4
.L_6:
        /*0028*/ 	.word	index@(_Z15vectorResetCUDAPfi)
        /*002c*/ 	.word	0x00000000


	//----- nvinfo : EIATTR_REGCOUNT
	.align		4
.L_7:
        /*0030*/ 	.byte	0x04, 0x2f
        /*0032*/ 	.short	(.L_9 - .L_8)
	.align		4
.L_8:
        /*0034*/ 	.word	index@(_Z10reset_dataPiPKimm)
        /*0038*/ 	.word	0x00000014


	//----- nvinfo : EIATTR_FRAME_SIZE
	.align		4
.L_9:
        /*003c*/ 	.byte	0x04, 0x11
        /*003e*/ 	.short	(.L_11 - .L_10)
	.align		4
.L_10:
        /*0040*/ 	.word	index@($__internal_0_$__cuda_sm20_rem_u64)
        /*0044*/ 	.word	0x00000000


	//----- nvinfo : EIATTR_FRAME_SIZE
	.align		4
.L_11:
        /*0048*/ 	.byte	0x04, 0x11
        /*004a*/ 	.short	(.L_13 - .L_12)
	.align		4
.L_12:
        /*004c*/ 	.word	index@(_Z10reset_dataPiPKimm)
        /*0050*/ 	.word	0x00000000


	//----- nvinfo : EIATTR_MIN_STACK_SIZE
	.align		4
.L_13:
        /*0054*/ 	.byte	0x04, 0x12
        /*0056*/ 	.short	(.L_15 - .L_14)
	.align		4
.L_14:
        /*0058*/ 	.word	index@(_Z10reset_dataPiPKimm)
        /*005c*/ 	.word	0x00000000


	//----- nvinfo : EIATTR_MIN_STACK_SIZE
	.align		4
.L_15:
        /*0060*/ 	.byte	0x04, 0x12
        /*0062*/ 	.short	(.L_17 - .L_16)
	.align		4
.L_16:
        /*0064*/ 	.word	index@(_Z15vectorResetCUDAPfi)
        /*0068*/ 	.word	0x00000000


	//----- nvinfo : EIATTR_MIN_STACK_SIZE
	.align		4
.L_17:
        /*006c*/ 	.byte	0x04, 0x12
        /*006e*/ 	.short	(.L_19 - .L_18)
	.align		4
.L_18:
        /*0070*/ 	.word	index@(_Z15vectorAddCUDAv2PfPKfi)
        /*0074*/ 	.word	0x00000000
.L_19:


//--------------------- .nv.compat                --------------------------
	.section	.nv.compat,"",@"SHT_CUDA_COMPAT_INFO"
	.align	4
        /*0000*/ 	.byte	0x02, 0x09, 0x00, 0x00, 0x02, 0x02, 0x01, 0x00, 0x02, 0x05, 0x05, 0x00, 0x03, 0x07, 0x01, 0x01
        /*0010*/ 	.byte	0x02, 0x03, 0x00, 0x00, 0x02, 0x06, 0x01, 0x00, 0x04, 0x0b, 0x08, 0x00, 0x09, 0x00, 0x00, 0x00
        /*0020*/ 	.byte	0x00, 0x00, 0x00, 0x00


//--------------------- .nv.info._Z10reset_dataPiPKimm --------------------------
	.section	.nv.info._Z10reset_dataPiPKimm,"",@"SHT_CUDA_INFO"
	.sectionflags	@""
	.align	4


	//----- nvinfo : EIATTR_CUDA_API_VERSION
	.align		4
        /*0000*/ 	.byte	0x04, 0x37
        /*0002*/ 	.short	(.L_21 - .L_20)
.L_20:
        /*0004*/ 	.word	0x00000082


	//----- nvinfo : EIATTR_KPARAM_INFO
	.align		4
.L_21:
        /*0008*/ 	.byte	0x04, 0x17
        /*000a*/ 	.short	(.L_23 - .L_22)
.L_22:
        /*000c*/ 	.word	0x00000000
        /*0010*/ 	.short	0x0003
        /*0012*/ 	.short	0x0018
        /*0014*/ 	.byte	0x00, 0xf0, 0x21, 0x00


	//----- nvinfo : EIATTR_KPARAM_INFO
	.align		4
.L_23:
        /*0018*/ 	.byte	0x04, 0x17
        /*001a*/ 	.short	(.L_25 - .L_24)
.L_24:
        /*001c*/ 	.word	0x00000000
        /*0020*/ 	.short	0x0002
        /*0022*/ 	.short	0x0010
        /*0024*/ 	.byte	0x00, 0xf0, 0x21, 0x00


	//----- nvinfo : EIATTR_KPARAM_INFO
	.align		4
.L_25:
        /*0028*/ 	.byte	0x04, 0x17
        /*002a*/ 	.short	(.L_27 - .L_26)
.L_26:
        /*002c*/ 	.word	0x00000000
        /*0030*/ 	.short	0x0001
        /*0032*/ 	.short	0x0008
        /*0034*/ 	.byte	0x00, 0xf5, 0x21, 0x00


	//----- nvinfo : EIATTR_KPARAM_INFO
	.align		4
.L_27:
        /*0038*/ 	.byte	0x04, 0x17
        /*003a*/ 	.short	(.L_29 - .L_28)
.L_28:
        /*003c*/ 	.word	0x00000000
        /*0040*/ 	.short	0x0000
        /*0042*/ 	.short	0x0000
        /*0044*/ 	.byte	0x00, 0xf5, 0x21, 0x00


	//----- nvinfo : EIATTR_SPARSE_MMA_MASK
	.align		4
.L_29:
        /*0048*/ 	.byte	0x03, 0x50
        /*004a*/ 	.short	0x0000


	//----- nvinfo : EIATTR_MAXREG_COUNT
	.align		4
        /*004c*/ 	.byte	0x03, 0x1b
        /*004e*/ 	.short	0x00ff


	//----- nvinfo : EIATTR_MERCURY_ISA_VERSION
	.align		4
        /*0050*/ 	.byte	0x03, 0x5f
        /*0052*/ 	.short	0x0101


	//----- nvinfo : EIATTR_VRC_CTA_INIT_COUNT
	.align		4
        /*0054*/ 	.byte	0x02, 0x4a
	.zero		1
	.zero		1


	//----- nvinfo : EIATTR_EXIT_INSTR_OFFSETS
	.align		4
        /*0058*/ 	.byte	0x04, 0x1c
        /*005a*/ 	.short	(.L_31 - .L_30)


	//   ....[0]....
.L_30:
        /*005c*/ 	.word	0x000000e0


	//   ....[1]....
        /*0060*/ 	.word	0x000003b0


	//----- nvinfo : EIATTR_CRS_STACK_SIZE
	.align		4
.L_31:
        /*0064*/ 	.byte	0x04, 0x1e
        /*0066*/ 	.short	(.L_33 - .L_32)
.L_32:
        /*0068*/ 	.word	0x00000000


	//----- nvinfo : EIATTR_CBANK_PARAM_SIZE
	.align		4
.L_33:
        /*006c*/ 	.byte	0x03, 0x19
        /*006e*/ 	.short	0x0020


	//----- nvinfo : EIATTR_PARAM_CBANK
	.align		4
        /*0070*/ 	.byte	0x04, 0x0a
        /*0072*/ 	.short	(.L_35 - .L_34)
	.align		4
.L_34:
        /*0074*/ 	.word	index@(.nv.constant0._Z10reset_dataPiPKimm)
        /*0078*/ 	.short	0x0380
        /*007a*/ 	.short	0x0020


	//----- nvinfo : EIATTR_SW_WAR
	.align		4
.L_35:
        /*007c*/ 	.byte	0x04, 0x36
        /*007e*/ 	.short	(.L_37 - .L_36)
.L_36:
        /*0080*/ 	.word	0x00000008
.L_37:


//--------------------- .nv.info._Z15vectorResetCUDAPfi --------------------------
	.section	.nv.info._Z15vectorResetCUDAPfi,"",@"SHT_CUDA_INFO"
	.sectionflags	@""
	.align	4


	//----- nvinfo : EIATTR_CUDA_API_VERSION
	.align		4
        /*0000*/ 	.byte	0x04, 0x37
        /*0002*/ 	.short	(.L_39 - .L_38)
.L_38:
        /*0004*/ 	.word	0x00000082


	//----- nvinfo : EIATTR_KPARAM_INFO
	.align		4
.L_39:
        /*0008*/ 	.byte	0x04, 0x17
        /*000a*/ 	.short	(.L_41 - .L_40)
.L_40:
        /*000c*/ 	.word	0x00000000
        /*0010*/ 	.short	0x0001
        /*0012*/ 	.short	0x0008
        /*0014*/ 	.byte	0x00, 0xf0, 0x11, 0x00


	//----- nvinfo : EIATTR_KPARAM_INFO
	.align		4
.L_41:
        /*0018*/ 	.byte	0x04, 0x17
        /*001a*/ 	.short	(.L_43 - .L_42)
.L_42:
        /*001c*/ 	.word	0x00000000
        /*0020*/ 	.short	0x0000
        /*0022*/ 	.short	0x0000
        /*0024*/ 	.byte	0x00, 0xf5, 0x21, 0x00


	//----- nvinfo : EIATTR_SPARSE_MMA_MASK
	.align		4
.L_43:
        /*0028*/ 	.byte	0x03, 0x50
        /*002a*/ 	.short	0x0000


	//----- nvinfo : EIATTR_MAXREG_COUNT
	.align		4
        /*002c*/ 	.byte	0x03, 0x1b
        /*002e*/ 	.short	0x00ff


	//----- nvinfo : EIATTR_MERCURY_ISA_VERSION
	.align		4
        /*0030*/ 	.byte	0x03, 0x5f
        /*0032*/ 	.short	0x0101


	//----- nvinfo : EIATTR_VRC_CTA_INIT_COUNT
	.align		4
        /*0034*/ 	.byte	0x02, 0x4a
	.zero		1
	.zero		1


	//----- nvinfo : EIATTR_EXIT_INSTR_OFFSETS
	.align		4
        /*0038*/ 	.byte	0x04, 0x1c
        /*003a*/ 	.short	(.L_45 - .L_44)


	//   ....[0]....
.L_44:
        /*003c*/ 	.word	0x00000070


	//   ....[1]....
        /*0040*/ 	.word	0x000000c0


	//----- nvinfo : EIATTR_CBANK_PARAM_SIZE
	.align		4
.L_45:
        /*0044*/ 	.byte	0x03, 0x19
        /*0046*/ 	.short	0x000c


	//----- nvinfo : EIATTR_PARAM_CBANK
	.align		4
        /*0048*/ 	.byte	0x04, 0x0a
        /*004a*/ 	.short	(.L_47 - .L_46)
	.align		4
.L_46:
        /*004c*/ 	.word	index@(.nv.constant0._Z15vectorResetCUDAPfi)
        /*0050*/ 	.short	0x0380
        /*0052*/ 	.short	0x000c


	//----- nvinfo : EIATTR_SW_WAR
	.align		4
.L_47:
        /*0054*/ 	.byte	0x04, 0x36
        /*0056*/ 	.short	(.L_49 - .L_48)
.L_48:
        /*0058*/ 	.word	0x00000008
.L_49:


//--------------------- .nv.info._Z15vectorAddCUDAv2PfPKfi --------------------------
	.section	.nv.info._Z15vectorAddCUDAv2PfPKfi,"",@"SHT_CUDA_INFO"
	.sectionflags	@""
	.align	4


	//----- nvinfo : EIATTR_CUDA_API_VERSION
	.align		4
        /*0000*/ 	.byte	0x04, 0x37
        /*0002*/ 	.short	(.L_51 - .L_50)
.L_50:
        /*0004*/ 	.word	0x00000082


	//----- nvinfo : EIATTR_KPARAM_INFO
	.align		4
.L_51:
        /*0008*/ 	.byte	0x04, 0x17
        /*000a*/ 	.short	(.L_53 - .L_52)
.L_52:
        /*000c*/ 	.word	0x00000000
        /*0010*/ 	.short	0x0002
        /*0012*/ 	.short	0x0010
        /*0014*/ 	.byte	0x00, 0xf0, 0x11, 0x00


	//----- nvinfo : EIATTR_KPARAM_INFO
	.align		4
.L_53:
        /*0018*/ 	.byte	0x04, 0x17
        /*001a*/ 	.short	(.L_55 - .L_54)
.L_54:
        /*001c*/ 	.word	0x00000000
        /*0020*/ 	.short	0x0001
        /*0022*/ 	.short	0x0008
        /*0024*/ 	.byte	0x00, 0xf5, 0x21, 0x00


	//----- nvinfo : EIATTR_KPARAM_INFO
	.align		4
.L_55:
        /*0028*/ 	.byte	0x04, 0x17
        /*002a*/ 	.short	(.L_57 - .L_56)
.L_56:
        /*002c*/ 	.word	0x00000000
        /*0030*/ 	.short	0x0000
        /*0032*/ 	.short	0x0000
        /*0034*/ 	.byte	0x00, 0xf5, 0x21, 0x00


	//----- nvinfo : EIATTR_SPARSE_MMA_MASK
	.align		4
.L_57:
        /*0038*/ 	.byte	0x03, 0x50
        /*003a*/ 	.short	0x0000


	//----- nvinfo : EIATTR_MAXREG_COUNT
	.align		4
        /*003c*/ 	.byte	0x03, 0x1b
        /*003e*/ 	.short	0x00ff


	//----- nvinfo : EIATTR_MERCURY_ISA_VERSION
	.align		4
        /*0040*/ 	.byte	0x03, 0x5f
        /*0042*/ 	.short	0x0101


	//----- nvinfo : EIATTR_VRC_CTA_INIT_COUNT
	.align		4
        /*0044*/ 	.byte	0x02, 0x4a
	.zero		1
	.zero		1


	//----- nvinfo : EIATTR_EXIT_INSTR_OFFSETS
	.align		4
        /*0048*/ 	.byte	0x04, 0x1c
        /*004a*/ 	.short	(.L_59 - .L_58)


	//   ....[0]....
.L_58:
        /*004c*/ 	.word	0x000000e0


	//----- nvinfo : EIATTR_CBANK_PARAM_SIZE
	.align		4
.L_59:
        /*0050*/ 	.byte	0x03, 0x19
        /*0052*/ 	.short	0x0014


	//----- nvinfo : EIATTR_PARAM_CBANK
	.align		4
        /*0054*/ 	.byte	0x04, 0x0a
        /*0056*/ 	.short	(.L_61 - .L_60)
	.align		4
.L_60:
        /*0058*/ 	.word	index@(.nv.constant0._Z15vectorAddCUDAv2PfPKfi)
        /*005c*/ 	.short	0x0380
        /*005e*/ 	.short	0x0014


	//----- nvinfo : EIATTR_SW_WAR
	.align		4
.L_61:
        /*0060*/ 	.byte	0x04, 0x36
        /*0062*/ 	.short	(.L_63 - .L_62)
.L_62:
        /*0064*/ 	.word	0x00000008
.L_63:


//--------------------- .nv.callgraph             --------------------------
	.section	.nv.callgraph,"",@"SHT_CUDA_CALLGRAPH"
	.align	4
	.sectionentsize	8
	.align		4
        /*0000*/ 	.word	0x00000000
	.align		4
        /*0004*/ 	.word	0xffffffff
	.align		4
        /*0008*/ 	.word	0x00000000
	.align		4
        /*000c*/ 	.word	0xfffffffe
	.align		4
        /*0010*/ 	.word	0x00000000
	.align		4
        /*0014*/ 	.word	0xfffffffd
	.align		4
        /*0018*/ 	.word	0x00000000
	.align		4
        /*001c*/ 	.word	0xfffffffc


//--------------------- .text._Z10reset_dataPiPKimm --------------------------
	.section	.text._Z10reset_dataPiPKimm,"ax",@progbits
	.align	128
        .global         _Z10reset_dataPiPKimm
        .type           _Z10reset_dataPiPKimm,@function
        .size           _Z10reset_dataPiPKimm,(.L_x_7 - _Z10reset_dataPiPKimm)
        .other          _Z10reset_dataPiPKimm,@"STO_CUDA_ENTRY STV_DEFAULT"
_Z10reset_dataPiPKimm:
.text._Z10reset_dataPiPKimm:
[----:B------:R-:W-:Y:S01]  /*0000*/  LDC R1, c[0x0][0x37c] ;  /* 0x0000df00ff017b82 */ /* 0x000fe20000000800 */
[----:B------:R-:W0:Y:S01]  /*0010*/  S2R R0, SR_CTAID.X ;  /* 0x0000000000007919 */ /* 0x000e220000002500 */
[----:B------:R-:W0:Y:S01]  /*0020*/  LDCU UR4, c[0x0][0x360] ;  /* 0x00006c00ff0477ac */ /* 0x000e220008000800 */
[----:B------:R-:W0:Y:S01]  /*0030*/  S2R R3, SR_TID.X ;  /* 0x0000000000037919 */ /* 0x000e220000002100 */
[----:B------:R-:W1:Y:S01]  /*0040*/  LDCU.64 UR6, c[0x0][0x390] ;  /* 0x00007200ff0677ac */ /* 0x000e620008000a00 */
[----:B------:R-:W2:Y:S01]  /*0050*/  LDCU UR5, c[0x0][0x370] ;  /* 0x00006e00ff0577ac */ /* 0x000ea20008000800 */
[----:B------:R-:W3:Y:S01]  /*0060*/  LDCU.64 UR14, c[0x0][0x390] ;  /* 0x00007200ff0e77ac */ /* 0x000ee20008000a00 */
[----:B------:R-:W4:Y:S01]  /*0070*/  LDCU.128 UR8, c[0x0][0x380] ;  /* 0x00007000ff0877ac */ /* 0x000f220008000c00 */
[----:B0-----:R-:W-:Y:S01]  /*0080*/  IMAD R0, R0, UR4, R3 ;  /* 0x0000000400007c24 */ /* 0x001fe2000f8e0203 */
[----:B--2---:R-:W-:-:S04]  /*0090*/  UIMAD UR4, UR4, UR5, URZ ;  /* 0x00000005040472a4 */ /* 0x004fc8000f8e02ff */
[----:B-1----:R-:W-:Y:S01]  /*00a0*/  ISETP.GE.U32.AND P0, PT, R0, UR6, PT ;  /* 0x0000000600007c0c */ /* 0x002fe2000bf06070 */
[----:B------:R-:W0:Y:S03]  /*00b0*/  LDCU UR6, c[0x0][0x39c] ;  /* 0x00007380ff0677ac */ /* 0x000e260008000800 */
[----:B------:R-:W-:Y:S01]  /*00c0*/  ISETP.GE.U32.AND.EX P0, PT, RZ, UR7, PT, P0 ;  /* 0x00000007ff007c0c */ /* 0x000fe2000bf06100 */
[----:B------:R-:W1:-:S12]  /*00d0*/  LDCU UR7, c[0x0][0x398] ;  /* 0x00007300ff0777ac */ /* 0x000e580008000800 */
[----:B01-34-:R-:W-:Y:S05]  /*00e0*/  @P0 EXIT ;  /* 0x000000000000094d */ /* 0x01bfea0003800000 */
[----:B------:R-:W0:Y:S01]  /*00f0*/  LDC.64 R10, c[0x0][0x358] ;  /* 0x0000d600ff0a7b82 */ /* 0x000e220000000a00 */
[----:B------:R-:W-:-:S07]  /*0100*/  IMAD.MOV.U32 R5, RZ, RZ, RZ ;  /* 0x000000ffff057224 */ /* 0x000fce00078e00ff */
.L_x_3:
[----:B-1----:R-:W-:Y:S01]  /*0110*/  LOP3.LUT R2, R5, UR6, RZ, 0xfc, !PT ;  /* 0x0000000605027c12 */ /* 0x002fe2000f8efcff */
[----:B------:R-:W-:Y:S03]  /*0120*/  BSSY.RECONVERGENT B0, `(.L_x_0) ;  /* 0x000001b000007945 */ /* 0x000fe60003800200 */
[----:B------:R-:W-:-:S13]  /*0130*/  ISETP.NE.U32.AND P0, PT, R2, RZ, PT ;  /* 0x000000ff0200720c */ /* 0x000fda0003f05070 */
[----:B------:R-:W-:Y:S05]  /*0140*/  @P0 BRA `(.L_x_1) ;  /* 0x0000000000500947 */ /* 0x000fea0003800000 */
[----:B------:R-:W1:Y:S01]  /*0150*/  I2F.U32.RP R4, UR7 ;  /* 0x0000000700047d06 */ /* 0x000e620008209000 */
[----:B------:R-:W-:-:S07]  /*0160*/  ISETP.NE.U32.AND P1, PT, RZ, UR7, PT ;  /* 0x00000007ff007c0c */ /* 0x000fce000bf25070 */
[----:B-1----:R-:W1:Y:S02]  /*0170*/  MUFU.RCP R4, R4 ;  /* 0x0000000400047308 */ /* 0x002e640000001000 */
[----:B-1----:R-:W-:-:S06]  /*0180*/  VIADD R2, R4, 0xffffffe ;  /* 0x0ffffffe04027836 */ /* 0x002fcc0000000000 */
[----:B------:R1:W2:Y:S02]  /*0190*/  F2I.FTZ.U32.TRUNC.NTZ R3, R2 ;  /* 0x0000000200037305 */ /* 0x0002a4000021f000 */
[----:B-1----:R-:W-:Y:S01]  /*01a0*/  IMAD.MOV.U32 R2, RZ, RZ, RZ ;  /* 0x000000ffff027224 */ /* 0x002fe200078e00ff */
[----:B--2---:R-:W-:-:S05]  /*01b0*/  IADD3 R7, PT, PT, RZ, -R3, RZ ;  /* 0x80000003ff077210 */ /* 0x004fca0007ffe0ff */
[----:B------:R-:W-:-:S04]  /*01c0*/  IMAD R7, R7, UR7, RZ ;  /* 0x0000000707077c24 */ /* 0x000fc8000f8e02ff */
[----:B------:R-:W-:-:S06]  /*01d0*/  IMAD.HI.U32 R3, R3, R7, R2 ;  /* 0x0000000703037227 */ /* 0x000fcc00078e0002 */
[----:B------:R-:W-:-:S04]  /*01e0*/  IMAD.HI.U32 R3, R3, R0, RZ ;  /* 0x0000000003037227 */ /* 0x000fc800078e00ff */
[----:B------:R-:W-:-:S04]  /*01f0*/  IMAD.MOV R3, RZ, RZ, -R3 ;  /* 0x000000ffff037224 */ /* 0x000fc800078e0a03 */
[----:B------:R-:W-:Y:S02]  /*0200*/  IMAD R6, R3, UR7, R0 ;  /* 0x0000000703067c24 */ /* 0x000fe4000f8e0200 */
[----:B------:R-:W-:-:S03]  /*0210*/  HFMA2 R3, -RZ, RZ, 0, 0 ;  /* 0x00000000ff037431 */ /* 0x000fc600000001ff */
[----:B------:R-:W-:-:S13]  /*0220*/  ISETP.GE.U32.AND P0, PT, R6, UR7, PT ;  /* 0x0000000706007c0c */ /* 0x000fda000bf06070 */
[----:B------:R-:W-:-:S04]  /*0230*/  @P0 IADD3 R6, PT, PT, R6, -UR7, RZ ;  /* 0x8000000706060c10 */ /* 0x000fc8000fffe0ff */
[----:B------:R-:W-:-:S13]  /*0240*/  ISETP.GE.U32.AND P0, PT, R6, UR7, PT ;  /* 0x0000000706007c0c */ /* 0x000fda000bf06070 */
[----:B------:R-:W-:Y:S01]  /*0250*/  @P0 VIADD R6, R6, -UR7 ;  /* 0x8000000706060c36 */ /* 0x000fe20008000000 */
[----:B------:R-:W-:-:S05]  /*0260*/  @!P1 LOP3.LUT R6, RZ, UR7, RZ, 0x33, !PT ;  /* 0x00000007ff069c12 */ /* 0x000fca000f8e33ff */
[----:B------:R-:W-:Y:S01]  /*0270*/  IMAD.MOV.U32 R2, RZ, RZ, R6 ;  /* 0x000000ffff027224 */ /* 0x000fe200078e0006 */
[----:B------:R-:W-:Y:S06]  /*0280*/  BRA `(.L_x_2) ;  /* 0x0000000000107947 */ /* 0x000fec0003800000 */
.L_x_1:
[----:B------:R-:W-:-:S07]  /*0290*/  MOV R4, 0x2b0 ;  /* 0x000002b000047802 */ /* 0x000fce0000000f00 */
[----:B0-----:R-:W-:Y:S05]  /*02a0*/  CALL.REL.NOINC `($__internal_0_$__cuda_sm20_rem_u64) ;  /* 0x0000000000447944 */ /* 0x001fea0003c00000 */
[----:B------:R-:W-:Y:S02]  /*02b0*/  IMAD.MOV.U32 R2, RZ, RZ, R6 ;  /* 0x000000ffff027224 */ /* 0x000fe400078e0006 */
[----:B------:R-:W-:-:S07]  /*02c0*/  IMAD.MOV.U32 R3, RZ, RZ, R7 ;  /* 0x000000ffff037224 */ /* 0x000fce00078e0007 */
.L_x_2:
[----:B------:R-:W-:Y:S05]  /*02d0*/  BSYNC.RECONVERGENT B0 ;  /* 0x0000000000007941 */ /* 0x000fea0003800200 */
.L_x_0:
[----:B0-----:R-:W-:Y:S02]  /*02e0*/  R2UR UR12, R10 ;  /* 0x000000000a0c72ca */ /* 0x001fe400000e0000 */
[----:B------:R-:W-:Y:S02]  /*02f0*/  R2UR UR13, R11 ;  /* 0x000000000b0d72ca */ /* 0x000fe400000e0000 */
[----:B------:R-:W-:-:S04]  /*0300*/  LEA R6, P0, R2, UR10, 0x2 ;  /* 0x0000000a02067c11 */ /* 0x000fc8000f8010ff */
[----:B------:R-:W-:-:S07]  /*0310*/  LEA.HI.X R7, R2, UR11, R3, 0x2, P0 ;  /* 0x0000000b02077c11 */ /* 0x000fce00080f1403 */
[----:B------:R-:W2:Y:S01]  /*0320*/  LDG.E R7, desc[UR12][R6.64] ;  /* 0x0000000c06077981 */ /* 0x000ea2000c1e1900 */
[----:B------:R-:W-:-:S04]  /*0330*/  LEA R2, P0, R0, UR8, 0x2 ;  /* 0x0000000800027c11 */ /* 0x000fc8000f8010ff */
[C---:B------:R-:W-:Y:S02]  /*0340*/  LEA.HI.X R3, R0.reuse, UR9, R5, 0x2, P0 ;  /* 0x0000000900037c11 */ /* 0x040fe400080f1405 */
[----:B------:R-:W-:-:S04]  /*0350*/  IADD3 R0, P0, PT, R0, UR4, RZ ;  /* 0x0000000400007c10 */ /* 0x000fc8000ff1e0ff */
[----:B------:R-:W-:Y:S02]  /*0360*/  IADD3.X R5, PT, PT, RZ, R5, RZ, P0, !PT ;  /* 0x00000005ff057210 */ /* 0x000fe400007fe4ff */
[----:B------:R-:W-:-:S04]  /*0370*/  ISETP.GE.U32.AND P0, PT, R0, UR14, PT ;  /* 0x0000000e00007c0c */ /* 0x000fc8000bf06070 */
[----:B------:R-:W-:Y:S01]  /*0380*/  ISETP.GE.U32.AND.EX P0, PT, R5, UR15, PT, P0 ;  /* 0x0000000f05007c0c */ /* 0x000fe2000bf06100 */
[----:B--2---:R1:W-:-:S12]  /*0390*/  STG.E desc[UR12][R2.64], R7 ;  /* 0x0000000702007986 */ /* 0x0043d8000c10190c */
[----:B------:R-:W-:Y:S05]  /*03a0*/  @!P0 BRA `(.L_x_3) ;  /* 0xfffffffc00588947 */ /* 0x000fea000383ffff */
[----:B------:R-:W-:Y:S05]  /*03b0*/  EXIT ;  /* 0x000000000000794d */ /* 0x000fea0003800000 */
        .weak           $__internal_0_$__cuda_sm20_rem_u64
        .type           $__internal_0_$__cuda_sm20_rem_u64,@function
        .size           $__internal_0_$__cuda_sm20_rem_u64,(.L_x_7 - $__internal_0_$__cuda_sm20_rem_u64)
$__internal_0_$__cuda_sm20_rem_u64:
[----:B------:R-:W0:Y:S01]  /*03c0*/  LDCU.64 UR12, c[0x0][0x398] ;  /* 0x00007300ff0c77ac */ /* 0x000e220008000a00 */
[----:B------:R-:W1:Y:S01]  /*03d0*/  LDC.64 R2, c[0x0][0x398] ;  /* 0x0000e600ff027b82 */ /* 0x000e620000000a00 */
[----:B0-----:R-:W0:Y:S08]  /*03e0*/  I2F.U64.RP R12, UR12 ;  /* 0x0000000c000c7d12 */ /* 0x001e300008309000 */
[----:B0-----:R-:W0:Y:S02]  /*03f0*/  MUFU.RCP R12, R12 ;  /* 0x0000000c000c7308 */ /* 0x001e240000001000 */
[----:B0-----:R-:W-:-:S06]  /*0400*/  VIADD R6, R12, 0x1ffffffe ;  /* 0x1ffffffe0c067836 */ /* 0x001fcc0000000000 */
[----:B------:R-:W1:Y:S02]  /*0410*/  F2I.U64.TRUNC R6, R6 ;  /* 0x0000000600067311 */ /* 0x000e64000020d800 */
[----:B-1----:R-:W-:-:S04]  /*0420*/  IMAD.WIDE.U32 R8, R6, R2, RZ ;  /* 0x0000000206087225 */ /* 0x002fc800078e00ff */
[----:B------:R-:W-:Y:S01]  /*0430*/  IMAD R9, R6, R3, R9 ;  /* 0x0000000306097224 */ /* 0x000fe200078e0209 */
[----:B------:R-:W-:-:S03]  /*0440*/  IADD3 R13, P0, PT, RZ, -R8, RZ ;  /* 0x80000008ff0d7210 */ /* 0x000fc60007f1e0ff */
[----:B------:R-:W-:Y:S02]  /*0450*/  IMAD R9, R7, R2, R9 ;  /* 0x0000000207097224 */ /* 0x000fe400078e0209 */
[----:B------:R-:W-:-:S04]  /*0460*/  IMAD.HI.U32 R8, R6, R13, RZ ;  /* 0x0000000d06087227 */ /* 0x000fc800078e00ff */
[----:B------:R-:W-:Y:S01]  /*0470*/  IMAD.X R15, RZ, RZ, ~R9, P0 ;  /* 0x000000ffff0f7224 */ /* 0x000fe200000e0e09 */
[----:B------:R-:W-:-:S03]  /*0480*/  MOV R9, R6 ;  /* 0x0000000600097202 */ /* 0x000fc60000000f00 */
[-C--:B------:R-:W-:Y:S02]  /*0490*/  IMAD R17, R7, R15.reuse, RZ ;  /* 0x0000000f07117224 */ /* 0x080fe400078e02ff */
[----:B------:R-:W-:-:S04]  /*04a0*/  IMAD.WIDE.U32 R8, P0, R6, R15, R8 ;  /* 0x0000000f06087225 */ /* 0x000fc80007800008 */
[----:B------:R-:W-:-:S04]  /*04b0*/  IMAD.HI.U32 R15, R7, R15, RZ ;  /* 0x0000000f070f7227 */ /* 0x000fc800078e00ff */
[----:B------:R-:W-:-:S05]  /*04c0*/  IMAD.HI.U32 R8, P1, R7, R13, R8 ;  /* 0x0000000d07087227 */ /* 0x000fca0007820008 */
[----:B------:R-:W-:Y:S01]  /*04d0*/  IADD3 R9, P2, PT, R17, R8, RZ ;  /* 0x0000000811097210 */ /* 0x000fe20007f5e0ff */
[----:B------:R-:W-:-:S04]  /*04e0*/  IMAD.X R8, R15, 0x1, R7, P0 ;  /* 0x000000010f087824 */ /* 0x000fc800000e0607 */
[----:B------:R-:W-:Y:S01]  /*04f0*/  IMAD.WIDE.U32 R6, R9, R2, RZ ;  /* 0x0000000209067225 */ /* 0x000fe200078e00ff */
[----:B------:R-:W-:-:S03]  /*0500*/  IADD3.X R13, PT, PT, RZ, RZ, R8, P2, P1 ;  /* 0x000000ffff0d7210 */ /* 0x000fc600017e2408 */
[----:B------:R-:W-:Y:S01]  /*0510*/  IMAD R7, R9, R3, R7 ;  /* 0x0000000309077224 */ /* 0x000fe200078e0207 */
[----:B------:R-:W-:-:S03]  /*0520*/  IADD3 R15, P0, PT, RZ, -R6, RZ ;  /* 0x80000006ff0f7210 */ /* 0x000fc60007f1e0ff */
[----:B------:R-:W-:Y:S02]  /*0530*/  IMAD R7, R13, R2, R7 ;  /* 0x000000020d077224 */ /* 0x000fe400078e0207 */
[----:B------:R-:W-:-:S04]  /*0540*/  IMAD.HI.U32 R8, R9, R15, RZ ;  /* 0x0000000f09087227 */ /* 0x000fc800078e00ff */
[----:B------:R-:W-:Y:S02]  /*0550*/  IMAD.X R6, RZ, RZ, ~R7, P0 ;  /* 0x000000ffff067224 */ /* 0x000fe400000e0e07 */
[----:B------:R-:W-:Y:S02]  /*0560*/  IMAD.MOV.U32 R7, RZ, RZ, RZ ;  /* 0x000000ffff077224 */ /* 0x000fe400078e00ff */
[----:B------:R-:W-:-:S04]  /*0570*/  IMAD.WIDE.U32 R8, P0, R9, R6, R8 ;  /* 0x0000000609087225 */ /* 0x000fc80007800008 */
[C---:B------:R-:W-:Y:S02]  /*0580*/  IMAD R12, R13.reuse, R6, RZ ;  /* 0x000000060d0c7224 */ /* 0x040fe400078e02ff */
[----:B------:R-:W-:-:S04]  /*0590*/  IMAD.HI.U32 R9, P1, R13, R15, R8 ;  /* 0x0000000f0d097227 */ /* 0x000fc80007820008 */
[----:B------:R-:W-:Y:S01]  /*05a0*/  IMAD.HI.U32 R6, R13, R6, RZ ;  /* 0x000000060d067227 */ /* 0x000fe200078e00ff */
[----:B------:R-:W-:-:S04]  /*05b0*/  IADD3 R9, P2, PT, R12, R9, RZ ;  /* 0x000000090c097210 */ /* 0x000fc80007f5e0ff */
[----:B------:R-:W-:Y:S01]  /*05c0*/  IADD3.X R13, PT, PT, R6, R13, RZ, P0, !PT ;  /* 0x0000000d060d7210 */ /* 0x000fe200007fe4ff */
[----:B------:R-:W-:-:S03]  /*05d0*/  IMAD.HI.U32 R6, R9, R0, RZ ;  /* 0x0000000009067227 */ /* 0x000fc600078e00ff */
[----:B------:R-:W-:Y:S01]  /*05e0*/  IADD3.X R13, PT, PT, RZ, RZ, R13, P2, P1 ;  /* 0x000000ffff0d7210 */ /* 0x000fe200017e240d */
[----:B------:R-:W-:-:S04]  /*05f0*/  IMAD.WIDE.U32 R6, R9, R5, R6 ;  /* 0x0000000509067225 */ /* 0x000fc800078e0006 */
[C---:B------:R-:W-:Y:S02]  /*0600*/  IMAD R9, R13.reuse, R5, RZ ;  /* 0x000000050d097224 */ /* 0x040fe400078e02ff */
[----:B------:R-:W-:-:S04]  /*0610*/  IMAD.HI.U32 R6, P0, R13, R0, R6 ;  /* 0x000000000d067227 */ /* 0x000fc80007800006 */
[----:B------:R-:W-:Y:S01]  /*0620*/  IMAD.HI.U32 R8, R13, R5, RZ ;  /* 0x000000050d087227 */ /* 0x000fe200078e00ff */
[----:B------:R-:W-:-:S03]  /*0630*/  IADD3 R9, P1, PT, R9, R6, RZ ;  /* 0x0000000609097210 */ /* 0x000fc60007f3e0ff */
[----:B------:R-:W-:Y:S02]  /*0640*/  IMAD.X R8, RZ, RZ, R8, P0 ;  /* 0x000000ffff087224 */ /* 0x000fe400000e0608 */
[----:B------:R-:W-:-:S03]  /*0650*/  IMAD.WIDE.U32 R6, R9, R2, RZ ;  /* 0x0000000209067225 */ /* 0x000fc600078e00ff */
[----:B------:R-:W-:Y:S01]  /*0660*/  IADD3.X R13, PT, PT, RZ, R8, RZ, P1, !PT ;  /* 0x00000008ff0d7210 */ /* 0x000fe20000ffe4ff */
[----:B------:R-:W-:Y:S01]  /*0670*/  IMAD R9, R9, R3, R7 ;  /* 0x0000000309097224 */ /* 0x000fe200078e0207 */
[----:B------:R-:W-:-:S03]  /*0680*/  IADD3 R7, P1, PT, -R6, R0, RZ ;  /* 0x0000000006077210 */ /* 0x000fc60007f3e1ff */
[-C--:B------:R-:W-:Y:S01]  /*0690*/  IMAD R6, R13, R2.reuse, R9 ;  /* 0x000000020d067224 */ /* 0x080fe200078e0209 */
[----:B------:R-:W-:-:S03]  /*06a0*/  ISETP.GE.U32.AND P0, PT, R7, R2, PT ;  /* 0x000000020700720c */ /* 0x000fc60003f06070 */
[----:B------:R-:W-:Y:S01]  /*06b0*/  IMAD.X R6, R5, 0x1, ~R6, P1 ;  /* 0x0000000105067824 */ /* 0x000fe200008e0e06 */
[----:B------:R-:W-:-:S04]  /*06c0*/  IADD3 R9, P1, PT, R7, -R2, RZ ;  /* 0x8000000207097210 */ /* 0x000fc80007f3e0ff */
[C---:B------:R-:W-:Y:S01]  /*06d0*/  ISETP.GE.U32.AND.EX P0, PT, R6.reuse, R3, PT, P0 ;  /* 0x000000030600720c */ /* 0x040fe20003f06100 */
[----:B------:R-:W-:Y:S01]  /*06e0*/  IMAD.X R8, R6, 0x1, ~R3, P1 ;  /* 0x0000000106087824 */ /* 0x000fe200008e0e03 */
[----:B------:R-:W-:Y:S02]  /*06f0*/  ISETP.NE.U32.AND P1, PT, R2, RZ, PT ;  /* 0x000000ff0200720c */ /* 0x000fe40003f25070 */
[----:B------:R-:W-:Y:S02]  /*0700*/  SEL R9, R9, R7, P0 ;  /* 0x0000000709097207 */ /* 0x000fe40000000000 */
[----:B------:R-:W-:Y:S02]  /*0710*/  SEL R8, R8, R6, P0 ;  /* 0x0000000608087207 */ /* 0x000fe40000000000 */
[CC--:B------:R-:W-:Y:S02]  /*0720*/  ISETP.GE.U32.AND P0, PT, R9.reuse, R2.reuse, PT ;  /* 0x000000020900720c */ /* 0x0c0fe40003f06070 */
[----:B------:R-:W-:Y:S01]  /*0730*/  IADD3 R6, P2, PT, R9, -R2, RZ ;  /* 0x8000000209067210 */ /* 0x000fe20007f5e0ff */
[----:B------:R-:W-:Y:S01]  /*0740*/  IMAD.MOV.U32 R2, RZ, RZ, R4 ;  /* 0x000000ffff027224 */ /* 0x000fe200078e0004 */
[----:B------:R-:W-:-:S02]  /*0750*/  ISETP.GE.U32.AND.EX P0, PT, R8, R3, PT, P0 ;  /* 0x000000030800720c */ /* 0x000fc40003f06100 */
[----:B------:R-:W-:Y:S02]  /*0760*/  IADD3.X R7, PT, PT, R8, ~R3, RZ, P2, !PT ;  /* 0x8000000308077210 */ /* 0x000fe400017fe4ff */
[----:B------:R-:W-:Y:S01]  /*0770*/  ISETP.NE.AND.EX P1, PT, R3, RZ, PT, P1 ;  /* 0x000000ff0300720c */ /* 0x000fe20003f25310 */
[----:B------:R-:W-:Y:S01]  /*0780*/  HFMA2 R3, -RZ, RZ, 0, 0 ;  /* 0x00000000ff037431 */ /* 0x000fe200000001ff */
[----:B------:R-:W-:Y:S02]  /*0790*/  SEL R6, R6, R9, P0 ;  /* 0x0000000906067207 */ /* 0x000fe40000000000 */
[----:B------:R-:W-:Y:S02]  /*07a0*/  SEL R7, R7, R8, P0 ;  /* 0x0000000807077207 */ /* 0x000fe40000000000 */
[----:B------:R-:W-:Y:S02]  /*07b0*/  SEL R6, R6, 0xffffffff, P1 ;  /* 0xffffffff06067807 */ /* 0x000fe40000800000 */
[----:B------:R-:W-:Y:S01]  /*07c0*/  SEL R7, R7, 0xffffffff, P1 ;  /* 0xffffffff07077807 */ /* 0x000fe20000800000 */
[----:B------:R-:W-:Y:S06]  /*07d0*/  RET.REL.NODEC R2 `(_Z10reset_dataPiPKimm) ;  /* 0xfffffff802087950 */ /* 0x000fec0003c3ffff */
.L_x_4:
[----:B------:R-:W-:-:S00]  /*07e0*/  BRA `(.L_x_4) ;  /* 0xfffffffc00fc7947 */ /* 0x000fc0000383ffff */
[----:B------:R-:W-:-:S00]  /*07f0*/  NOP ;  /* 0x0000000000007918 */ /* 0x000fc00000000000 */
        /* <DEDUP_REMOVED lines=8> */
.L_x_7:


//--------------------- .text._Z15vectorResetCUDAPfi --------------------------
	.section	.text._Z15vectorResetCUDAPfi,"ax",@progbits
	.align	128
        .global         _Z15vectorResetCUDAPfi
        .type           _Z15vectorResetCUDAPfi,@function
        .size           _Z15vectorResetCUDAPfi,(.L_x_9 - _Z15vectorResetCUDAPfi)
        .other          _Z15vectorResetCUDAPfi,@"STO_CUDA_ENTRY STV_DEFAULT"
_Z15vectorResetCUDAPfi:
.text._Z15vectorResetCUDAPfi:
[----:B------:R-:W-:Y:S01]  /*0000*/  LDC R1, c[0x0][0x37c] ;  /* 0x0000df00ff017b82 */ /* 0x000fe20000000800 */
[----:B------:R-:W0:Y:S01]  /*0010*/  S2R R5, SR_CTAID.X ;  /* 0x0000000000057919 */ /* 0x000e220000002500 */
[----:B------:R-:W0:Y:S01]  /*0020*/  LDCU UR4, c[0x0][0x360] ;  /* 0x00006c00ff0477ac */ /* 0x000e220008000800 */
[----:B------:R-:W0:Y:S01]  /*0030*/  S2R R0, SR_TID.X ;  /* 0x0000000000007919 */ /* 0x000e220000002100 */
[----:B------:R-:W1:Y:S01]  /*0040*/  LDCU UR5, c[0x0][0x388] ;  /* 0x00007100ff0577ac */ /* 0x000e620008000800 */
[----:B0-----:R-:W-:-:S05]  /*0050*/  IMAD R5, R5, UR4, R0 ;  /* 0x0000000405057c24 */ /* 0x001fca000f8e0200 */
[----:B-1----:R-:W-:-:S13]  /*0060*/  ISETP.GE.AND P0, PT, R5, UR5, PT ;  /* 0x0000000505007c0c */ /* 0x002fda000bf06270 */
[----:B------:R-:W-:Y:S05]  /*0070*/  @P0 EXIT ;  /* 0x000000000000094d */ /* 0x000fea0003800000 */
[----:B------:R-:W0:Y:S01]  /*0080*/  LDC.64 R2, c[0x0][0x380] ;  /* 0x0000e000ff027b82 */ /* 0x000e220000000a00 */
[----:B------:R-:W1:Y:S01]  /*0090*/  LDCU.64 UR4, c[0x0][0x358] ;  /* 0x00006b00ff0477ac */ /* 0x000e620008000a00 */
[----:B0-----:R-:W-:-:S05]  /*00a0*/  IMAD.WIDE R2, R5, 0x4, R2 ;  /* 0x0000000405027825 */ /* 0x001fca00078e0202 */
[----:B-1----:R-:W-:Y:S01]  /*00b0*/  STG.E desc[UR4][R2.64], RZ ;  /* 0x000000ff02007986 */ /* 0x002fe2000c101904 */
[----:B------:R-:W-:Y:S05]  /*00c0*/  EXIT ;  /* 0x000000000000794d */ /* 0x000fea0003800000 */
.L_x_5:
        /* <DEDUP_REMOVED lines=11> */
.L_x_9:


//--------------------- .text._Z15vectorAddCUDAv2PfPKfi --------------------------
	.section	.text._Z15vectorAddCUDAv2PfPKfi,"ax",@progbits
	.align	128
        .global         _Z15vectorAddCUDAv2PfPKfi
        .type           _Z15vectorAddCUDAv2PfPKfi,@function
        .size           _Z15vectorAddCUDAv2PfPKfi,(.L_x_10 - _Z15vectorAddCUDAv2PfPKfi)
        .other          _Z15vectorAddCUDAv2PfPKfi,@"STO_CUDA_ENTRY STV_DEFAULT"
_Z15vectorAddCUDAv2PfPKfi:
.text._Z15vectorAddCUDAv2PfPKfi:
[----:B------:R-:W-:Y:S01]  /*0000*/  LDC R1, c[0x0][0x37c] ;  /* 0x0000df00ff017b82 */ /* 0x000fe20000000800 */
[----:B------:R-:W0:Y:S07]  /*0010*/  S2R R7, SR_CTAID.X ;  /* 0x0000000000077919 */ /* 0x000e2e0000002500 */
[----:B------:R-:W1:Y:S01]  /*0020*/  LDC.64 R2, c[0x0][0x388] ;  /* 0x0000e200ff027b82 */ /* 0x000e620000000a00 */
[----:B------:R-:W0:Y:S01]  /*0030*/  LDCU UR6, c[0x0][0x360] ;  /* 0x00006c00ff0677ac */ /* 0x000e220008000800 */
[----:B------:R-:W0:Y:S01]  /*0040*/  S2R R0, SR_TID.X ;  /* 0x0000000000007919 */ /* 0x000e220000002100 */
[----:B------:R-:W2:Y:S05]  /*0050*/  LDCU.64 UR4, c[0x0][0x358] ;  /* 0x00006b00ff0477ac */ /* 0x000eaa0008000a00 */
[----:B------:R-:W3:Y:S01]  /*0060*/  LDC.64 R4, c[0x0][0x380] ;  /* 0x0000e000ff047b82 */ /* 0x000ee20000000a00 */
[----:B0-----:R-:W-:-:S04]  /*0070*/  IMAD R7, R7, UR6, R0 ;  /* 0x0000000607077c24 */ /* 0x001fc8000f8e0200 */
[----:B-1----:R-:W-:-:S04]  /*0080*/  IMAD.WIDE R2, R7, 0x4, R2 ;  /* 0x0000000407027825 */ /* 0x002fc800078e0202 */
[----:B---3--:R-:W-:Y:S02]  /*0090*/  IMAD.WIDE R4, R7, 0x4, R4 ;  /* 0x0000000407047825 */ /* 0x008fe400078e0204 */
[----:B--2---:R-:W2:Y:S04]  /*00a0*/  LDG.E R2, desc[UR4][R2.64] ;  /* 0x0000000402027981 */ /* 0x004ea8000c1e1900 */
[----:B------:R-:W2:Y:S02]  /*00b0*/  LDG.E R7, desc[UR4][R4.64] ;  /* 0x0000000404077981 */ /* 0x000ea4000c1e1900 */
[----:B--2---:R-:W-:-:S05]  /*00c0*/  FADD R7, R2, R7 ;  /* 0x0000000702077221 */ /* 0x004fca0000000000 */
[----:B------:R-:W-:Y:S01]  /*00d0*/  STG.E desc[UR4][R4.64], R7 ;  /* 0x0000000704007986 */ /* 0x000fe2000c101904 */
[----:B------:R-:W-:Y:S05]  /*00e0*/  EXIT ;  /* 0x000000000000794d */ /* 0x000fea0003800000 */
.L_x_6:
        /* <DEDUP_REMOVED lines=9> */
.L_x_10:


//--------------------- .nv.shared.reserved.0     --------------------------
	.section	.nv.shared.reserved.0,"aw",@nobits
	.weak		__nv_reservedSMEM_offset_0_alias
	.size		__nv_reservedSMEM_offset_0_alias, 0, 64
	.other		__nv_reservedSMEM_offset_0_alias,@"STO_CUDA_RESERVED_SHARED STV_DEFAULT"
__nv_reservedSMEM_offset_0_alias:
	.zero		0
	.zero		64


//--------------------- .nv.constant0._Z10reset_dataPiPKimm --------------------------
	.section	.nv.constant0._Z10reset_dataPiPKimm,"a",@progbits
	.sectionflags	@""
	.align	4
.nv.constant0._Z10reset_dataPiPKimm:
	.zero		928


//--------------------- .nv.constant0._Z15vectorResetCUDAPfi --------------------------
	.section	.nv.constant0._Z15vectorResetCUDAPfi,"a",@progbits
	.sectionflags	@""
	.align	4
.nv.constant0._Z15vectorResetCUDAPfi:
	.zero		908


//--------------------- .nv.constant0._Z15vectorAddCUDAv2PfPKfi --------------------------
	.section	.nv.constant0._Z15vectorAddCUDAv2PfPKfi,"a",@progbits
	.sectionflags	@""
	.align	4
.nv.constant0._Z15vectorAddCUDAv2PfPKfi:
	.zero		916


//--------------------- SYMBOLS --------------------------

	.type		.nv.reservedSmem.offset0,@object
	.size		.nv.reservedSmem.offset0,0x4
